	.headerflags	@"EF_CUDA_TEXMODE_UNIFIED EF_CUDA_64BIT_ADDRESS EF_CUDA_ACCELERATORS EF_CUDA_SM90 EF_CUDA_VIRTUAL_SM(EF_CUDA_SM90)"
	.elftype	@"ET_EXEC"


//--------------------- .nv.info                  --------------------------
	.section	.nv.info,"",@"SHT_CUDA_INFO"
	.align	4


	//----- nvinfo : EIATTR_REGCOUNT
	.align		4
        /*0000*/ 	.byte	0x04, 0x2f
        /*0002*/ 	.short	(.L_3 - .L_2)
	.align		4
.L_2:
        /*0004*/ 	.word	index@(triton_poi_fused__native_batch_norm_legit_no_training_add_23)
        /*0008*/ 	.word	0x0000001e


	//----- nvinfo : EIATTR_MIN_STACK_SIZE
	.align		4
.L_3:
        /*000c*/ 	.byte	0x04, 0x12
        /*000e*/ 	.short	(.L_5 - .L_4)
	.align		4
.L_4:
        /*0010*/ 	.word	index@(triton_poi_fused__native_batch_norm_legit_no_training_add_23)
        /*0014*/ 	.word	0x00000000


	//----- nvinfo : EIATTR_FRAME_SIZE
	.align		4
.L_5:
        /*0018*/ 	.byte	0x04, 0x11
        /*001a*/ 	.short	(.L_7 - .L_6)
	.align		4
.L_6:
        /*001c*/ 	.word	index@(triton_poi_fused__native_batch_norm_legit_no_training_add_23)
        /*0020*/ 	.word	0x00000000


	//----- nvinfo : EIATTR_MIN_STACK_SIZE
	.align		4
.L_7:
        /*0024*/ 	.byte	0x04, 0x12
        /*0026*/ 	.short	(.L_9 - .L_8)
	.align		4
.L_8:
        /*0028*/ 	.word	index@(triton_poi_fused__native_batch_norm_legit_no_training_add_23)
        /*002c*/ 	.word	0x00000000
.L_9:


//--------------------- .nv.info.triton_poi_fused__native_batch_norm_legit_no_training_add_23 --------------------------
	.section	.nv.info.triton_poi_fused__native_batch_norm_legit_no_training_add_23,"",@"SHT_CUDA_INFO"
	.sectionflags	@""
	.align	4


	//----- nvinfo : EIATTR_CUDA_API_VERSION
	.align		4
        /*0000*/ 	.byte	0x04, 0x37
        /*0002*/ 	.short	(.L_11 - .L_10)
.L_10:
        /*0004*/ 	.word	0x0000007c


	//----- nvinfo : EIATTR_KPARAM_INFO
	.align		4
.L_11:
        /*0008*/ 	.byte	0x04, 0x17
        /*000a*/ 	.short	(.L_13 - .L_12)
.L_12:
        /*000c*/ 	.word	0x00000000
        /*0010*/ 	.short	0x0008
        /*0012*/ 	.short	0x003c
        /*0014*/ 	.byte	0x00, 0xf0, 0x11, 0x00


	//----- nvinfo : EIATTR_KPARAM_INFO
	.align		4
.L_13:
        /*0018*/ 	.byte	0x04, 0x17
        /*001a*/ 	.short	(.L_15 - .L_14)
.L_14:
        /*001c*/ 	.word	0x00000000
        /*0020*/ 	.short	0x0007
        /*0022*/ 	.short	0x0038
        /*0024*/ 	.byte	0x00, 0xf0, 0x11, 0x00


	//----- nvinfo : EIATTR_KPARAM_INFO
	.align		4
.L_15:
        /*0028*/ 	.byte	0x04, 0x17
        /*002a*/ 	.short	(.L_17 - .L_16)
.L_16:
        /*002c*/ 	.word	0x00000000
        /*0030*/ 	.short	0x0006
        /*0032*/ 	.short	0x0030
        /*0034*/ 	.byte	0x00, 0xf4, 0x21, 0x00


	//----- nvinfo : EIATTR_KPARAM_INFO
	.align		4
.L_17:
        /*0038*/ 	.byte	0x04, 0x17
        /*003a*/ 	.short	(.L_19 - .L_18)
.L_18:
        /*003c*/ 	.word	0x00000000
        /*0040*/ 	.short	0x0005
        /*0042*/ 	.short	0x0028
        /*0044*/ 	.byte	0x00, 0xf4, 0x21, 0x00


	//----- nvinfo : EIATTR_KPARAM_INFO
	.align		4
.L_19:
        /*0048*/ 	.byte	0x04, 0x17
        /*004a*/ 	.short	(.L_21 - .L_20)
.L_20:
        /*004c*/ 	.word	0x00000000
        /*0050*/ 	.short	0x0004
        /*0052*/ 	.short	0x0020
        /*0054*/ 	.byte	0x00, 0xf4, 0x21, 0x00


	//----- nvinfo : EIATTR_KPARAM_INFO
	.align		4
.L_21:
        /*0058*/ 	.byte	0x04, 0x17
        /*005a*/ 	.short	(.L_23 - .L_22)
.L_22:
        /*005c*/ 	.word	0x00000000
        /*0060*/ 	.short	0x0003
        /*0062*/ 	.short	0x0018
        /*0064*/ 	.byte	0x00, 0xf4, 0x21, 0x00


	//----- nvinfo : EIATTR_KPARAM_INFO
	.align		4
.L_23:
        /*0068*/ 	.byte	0x04, 0x17
        /*006a*/ 	.short	(.L_25 - .L_24)
.L_24:
        /*006c*/ 	.word	0x00000000
        /*0070*/ 	.short	0x0002
        /*0072*/ 	.short	0x0010
        /*0074*/ 	.byte	0x00, 0xf4, 0x21, 0x00


	//----- nvinfo : EIATTR_KPARAM_INFO
	.align		4
.L_25:
        /*0078*/ 	.byte	0x04, 0x17
        /*007a*/ 	.short	(.L_27 - .L_26)
.L_26:
        /*007c*/ 	.word	0x00000000
        /*0080*/ 	.short	0x0001
        /*0082*/ 	.short	0x0008
        /*0084*/ 	.byte	0x00, 0xf4, 0x21, 0x00


	//----- nvinfo : EIATTR_KPARAM_INFO
	.align		4
.L_27:
        /*0088*/ 	.byte	0x04, 0x17
        /*008a*/ 	.short	(.L_29 - .L_28)
.L_28:
        /*008c*/ 	.word	0x00000000
        /*0090*/ 	.short	0x0000
        /*0092*/ 	.short	0x0000
        /*0094*/ 	.byte	0x00, 0xf4, 0x21, 0x00


	//----- nvinfo : EIATTR_SPARSE_MMA_MASK
	.align		4
.L_29:
        /*0098*/ 	.byte	0x03, 0x50
        /*009a*/ 	.short	0x0000


	//----- nvinfo : EIATTR_MAXREG_COUNT
	.align		4
        /*009c*/ 	.byte	0x03, 0x1b
        /*009e*/ 	.short	0x00ff


	//----- nvinfo : EIATTR_EXIT_INSTR_OFFSETS
	.align		4
        /*00a0*/ 	.byte	0x04, 0x1c
        /*00a2*/ 	.short	(.L_31 - .L_30)


	//   ....[0]....
.L_30:
        /*00a4*/ 	.word	0x000005c0


	//   ....[1]....
        /*00a8*/ 	.word	0x00000680


	//----- nvinfo : EIATTR_REQNTID
	.align		4
.L_31:
        /*00ac*/ 	.byte	0x04, 0x10
        /*00ae*/ 	.short	(.L_33 - .L_32)
.L_32:
        /*00b0*/ 	.word	0x00000080
        /*00b4*/ 	.word	0x00000001
        /*00b8*/ 	.word	0x00000001


	//----- nvinfo : EIATTR_CBANK_PARAM_SIZE
	.align		4
.L_33:
        /*00bc*/ 	.byte	0x03, 0x19
        /*00be*/ 	.short	0x0040


	//----- nvinfo : EIATTR_PARAM_CBANK
	.align		4
        /*00c0*/ 	.byte	0x04, 0x0a
        /*00c2*/ 	.short	(.L_35 - .L_34)
	.align		4
.L_34:
        /*00c4*/ 	.word	index@(.nv.constant0.triton_poi_fused__native_batch_norm_legit_no_training_add_23)
        /*00c8*/ 	.short	0x0210
        /*00ca*/ 	.short	0x0040


	//----- nvinfo : EIATTR_SW_WAR
	.align		4
.L_35:
        /*00cc*/ 	.byte	0x04, 0x36
        /*00ce*/ 	.short	(.L_37 - .L_36)
.L_36:
        /*00d0*/ 	.word	0x00000008
.L_37:


//--------------------- .nv.callgraph             --------------------------
	.section	.nv.callgraph,"",@"SHT_CUDA_CALLGRAPH"
	.align	4
	.sectionentsize	8
	.align		4
        /*0000*/ 	.word	0x00000000
	.align		4
        /*0004*/ 	.word	0xffffffff
	.align		4
        /*0008*/ 	.word	0x00000000
	.align		4
        /*000c*/ 	.word	0xfffffffe
	.align		4
        /*0010*/ 	.word	0x00000000
	.align		4
        /*0014*/ 	.word	0xfffffffd
	.align		4
        /*0018*/ 	.word	0x00000000
	.align		4
        /*001c*/ 	.word	0xfffffffc


//--------------------- .nv.constant4             --------------------------
	.section	.nv.constant4,"a",@progbits
	.align	8
	.align		8
.nv.constant4:
        /*0000*/ 	.dword	_$_str
	.align		8
        /*0008*/ 	.dword	_$_str_$_2


//--------------------- .text.triton_poi_fused__native_batch_norm_legit_no_training_add_23 --------------------------
	.section	.text.triton_poi_fused__native_batch_norm_legit_no_training_add_23,"ax",@progbits
	.sectionflags	@"SHF_BARRIERS=1"
	.align	128
        .global         triton_poi_fused__native_batch_norm_legit_no_training_add_23
        .type           triton_poi_fused__native_batch_norm_legit_no_training_add_23,@function
        .size           triton_poi_fused__native_batch_norm_legit_no_training_add_23,(.L_x_1 - triton_poi_fused__native_batch_norm_legit_no_training_add_23)
        .other          triton_poi_fused__native_batch_norm_legit_no_training_add_23,@"STO_CUDA_ENTRY STV_DEFAULT"
triton_poi_fused__native_batch_norm_legit_no_training_add_23:
.text.triton_poi_fused__native_batch_norm_legit_no_training_add_23:
[----:B------:R-:W0:Y:S01]  /*0000*/  LDC R1, c[0x0][0x28] ;  /* 0x00000a00ff017b82 */ /* 0x000e220000000800 */
[----:B------:R-:W1:Y:S07]  /*0010*/  S2R R12, SR_TID.X ;  /* 0x00000000000c7919 */ /* 0x000e6e0000002100 */
[----:B------:R-:W2:Y:S01]  /*0020*/  S2UR UR4, SR_CTAID.X ;  /* 0x00000000000479c3 */ /* 0x000ea20000002500 */
[----:B------:R-:W-:Y:S01]  /*0030*/  CS2R R2, SRZ ;  /* 0x0000000000027805 */ /* 0x000fe2000001ff00 */
[----:B------:R-:W-:Y:S01]  /*0040*/  ULDC.64 UR8, c[0x0][0x208] ;  /* 0x0000820000087ab9 */ /* 0x000fe20000000a00 */
[----:B------:R-:W3:Y:S05]  /*0050*/  S2R R13, SR_CTAID.Y ;  /* 0x00000000000d7919 */ /* 0x000eea0000002600 */
[----:B------:R-:W4:Y:S08]  /*0060*/  LDC.64 R6, c[0x0][0x228] ;  /* 0x00008a00ff067b82 */ /* 0x000f300000000a00 */
[----:B------:R-:W5:Y:S01]  /*0070*/  LDC.64 R20, c[0x0][0x218] ;  /* 0x00008600ff147b82 */ /* 0x000f620000000a00 */
[----:B--2---:R-:W-:-:S07]  /*0080*/  USHF.L.U32 UR4, UR4, 0x2, URZ ;  /* 0x0000000204047899 */ /* 0x004fce000800063f */
[----:B------:R-:W2:Y:S01]  /*0090*/  LDC.64 R14, c[0x0][0x220] ;  /* 0x00008800ff0e7b82 */ /* 0x000ea20000000a00 */
[----:B-1----:R-:W-:-:S07]  /*00a0*/  LOP3.LUT R0, R12, 0x1, RZ, 0xc0, !PT ;  /* 0x000000010c007812 */ /* 0x002fce00078ec0ff */
[----:B------:R-:W1:Y:S01]  /*00b0*/  LDC.64 R10, c[0x0][0x238] ;  /* 0x00008e00ff0a7b82 */ /* 0x000e620000000a00 */
[----:B------:R-:W-:-:S04]  /*00c0*/  LEA R23, R0, UR4, 0x1 ;  /* 0x0000000400177c11 */ /* 0x000fc8000f8e08ff */
[C---:B------:R-:W-:Y:S01]  /*00d0*/  ISETP.GE.AND P1, PT, R23.reuse, 0x60, PT ;  /* 0x000000601700780c */ /* 0x040fe20003f26270 */
[----:B----4-:R-:W-:Y:S02]  /*00e0*/  IMAD.WIDE R6, R23, 0x4, R6 ;  /* 0x0000000417067825 */ /* 0x010fe400078e0206 */
[----:B------:R-:W4:Y:S08]  /*00f0*/  LDC.64 R18, c[0x0][0x230] ;  /* 0x00008c00ff127b82 */ /* 0x000f300000000a00 */
[----:B------:R-:W4:Y:S02]  /*0100*/  LDC.64 R4, c[0x0][0x210] ;  /* 0x00008400ff047b82 */ /* 0x000f240000000a00 */
[----:B------:R2:W4:Y:S01]  /*0110*/  @!P1 LDG.E.EL.64 R2, desc[UR8][R6.64] ;  /* 0x0000000806029981 */ /* 0x000522000c2e1b00 */
[----:B------:R-:W-:Y:S01]  /*0120*/  SHF.R.U32.HI R16, RZ, 0x1, R12 ;  /* 0x00000001ff107819 */ /* 0x000fe2000001160c */
[----:B---3--:R-:W-:Y:S01]  /*0130*/  IMAD.SHL.U32 R13, R13, 0x40, RZ ;  /* 0x000000400d0d7824 */ /* 0x008fe200078e00ff */
[----:B------:R-:W-:Y:S01]  /*0140*/  CS2R R8, SRZ ;  /* 0x0000000000087805 */ /* 0x000fe2000001ff00 */
[----:B--2---:R-:W-:Y:S01]  /*0150*/  IMAD.WIDE R24, R23, 0x4, R14 ;  /* 0x0000000417187825 */ /* 0x004fe200078e020e */
[----:B------:R-:W-:-:S04]  /*0160*/  SGXT.U32 R16, R16, 0x6 ;  /* 0x000000061010781a */ /* 0x000fc80000000000 */
[----:B------:R-:W-:Y:S02]  /*0170*/  LOP3.LUT R22, R13, R16, RZ, 0xfc, !PT ;  /* 0x000000100d167212 */ /* 0x000fe400078efcff */
[----:B------:R-:W-:Y:S02]  /*0180*/  CS2R R6, SRZ ;  /* 0x0000000000067805 */ /* 0x000fe4000001ff00 */
[C---:B------:R-:W-:Y:S01]  /*0190*/  ISETP.LT.AND P0, PT, R22.reuse, 0x40, !P1 ;  /* 0x000000401600780c */ /* 0x040fe20004f01270 */
[----:B------:R-:W-:-:S03]  /*01a0*/  IMAD R17, R22, 0x60, R23 ;  /* 0x0000006016117824 */ /* 0x000fc600078e0217 */
[----:B------:R-:W2:Y:S01]  /*01b0*/  @!P1 LDG.E.EL.64 R6, desc[UR8][R24.64] ;  /* 0x0000000818069981 */ /* 0x000ea2000c2e1b00 */
[----:B-----5:R-:W-:Y:S01]  /*01c0*/  IMAD.WIDE R20, R17, 0x4, R20 ;  /* 0x0000000411147825 */ /* 0x020fe200078e0214 */
[----:B------:R-:W-:-:S03]  /*01d0*/  CS2R R14, SRZ ;  /* 0x00000000000e7805 */ /* 0x000fc6000001ff00 */
[----:B-1----:R-:W-:Y:S01]  /*01e0*/  IMAD.WIDE R26, R23, 0x4, R10 ;  /* 0x00000004171a7825 */ /* 0x002fe200078e020a */
[----:B------:R-:W-:-:S03]  /*01f0*/  CS2R R10, SRZ ;  /* 0x00000000000a7805 */ /* 0x000fc6000001ff00 */
[----:B------:R1:W2:Y:S01]  /*0200*/  @P0 LDG.E.EL.64 R8, desc[UR8][R20.64] ;  /* 0x0000000814080981 */ /* 0x0002a2000c2e1b00 */
[----:B----4-:R-:W-:-:S03]  /*0210*/  IMAD.WIDE R18, R23, 0x4, R18 ;  /* 0x0000000417127825 */ /* 0x010fc600078e0212 */
[----:B------:R-:W3:Y:S01]  /*0220*/  @!P1 LDG.E.EL.64 R14, desc[UR8][R26.64] ;  /* 0x000000081a0e9981 */ /* 0x000ee2000c2e1b00 */
[----:B0-----:R-:W-:Y:S01]  /*0230*/  IMAD.WIDE R22, R17, 0x4, R4 ;  /* 0x0000000411167825 */ /* 0x001fe200078e0204 */
[----:B------:R-:W-:Y:S02]  /*0240*/  CS2R R4, SRZ ;  /* 0x0000000000047805 */ /* 0x000fe4000001ff00 */
[----:B------:R0:W3:Y:S04]  /*0250*/  @!P1 LDG.E.EL.64 R10, desc[UR8][R18.64] ;  /* 0x00000008120a9981 */ /* 0x0000e8000c2e1b00 */
[----:B------:R-:W4:Y:S01]  /*0260*/  @P0 LDG.E.EL.64 R4, desc[UR8][R22.64] ;  /* 0x0000000816040981 */ /* 0x000f22000c2e1b00 */
[----:B------:R-:W5:Y:S01]  /*0270*/  S2UR UR6, SR_CgaCtaId ;  /* 0x00000000000679c3 */ /* 0x000f620000008800 */
[----:B------:R-:W-:-:S02]  /*0280*/  UMOV UR5, 0x400 ;  /* 0x0000040000057882 */ /* 0x000fc40000000000 */
[----:B-----5:R-:W-:Y:S01]  /*0290*/  UPRMT UR5, UR6, 0x654, UR5 ;  /* 0x0000065406057896 */ /* 0x020fe20008000005 */
[----:B------:R-:W-:Y:S01]  /*02a0*/  FADD R2, R2, 9.9999997473787516356e-06 ;  /* 0x3727c5ac02027421 */ /* 0x000fe20000000000 */
[----:B------:R-:W-:-:S03]  /*02b0*/  FADD R3, R3, 9.9999997473787516356e-06 ;  /* 0x3727c5ac03037421 */ /* 0x000fc60000000000 */
[----:B------:R-:W5:Y:S08]  /*02c0*/  MUFU.SQRT R17, R2 ;  /* 0x0000000200117308 */ /* 0x000f700000002000 */
[----:B-1----:R-:W1:Y:S01]  /*02d0*/  MUFU.SQRT R20, R3 ;  /* 0x0000000300147308 */ /* 0x002e620000002000 */
[C---:B-----5:R-:W-:Y:S02]  /*02e0*/  FSETP.GT.AND P0, PT, R17.reuse, 8.50705917302346158658e+37, PT ;  /* 0x7e8000001100780b */ /* 0x060fe40003f04000 */
[----:B------:R-:W-:-:S02]  /*02f0*/  FSETP.GEU.AND P2, PT, R17, 1.175494350822287508e-38, PT ;  /* 0x008000001100780b */ /* 0x000fc40003f4e000 */
[C---:B-1----:R-:W-:Y:S02]  /*0300*/  FSETP.GT.AND P1, PT, R20.reuse, 8.50705917302346158658e+37, PT ;  /* 0x7e8000001400780b */ /* 0x042fe40003f24000 */
[----:B------:R-:W-:-:S07]  /*0310*/  FSETP.GEU.AND P3, PT, R20, 1.175494350822287508e-38, PT ;  /* 0x008000001400780b */ /* 0x000fce0003f6e000 */
[----:B------:R-:W-:-:S04]  /*0320*/  @P0 FMUL R17, R17, 0.25 ;  /* 0x3e80000011110820 */ /* 0x000fc80000400000 */
[----:B------:R-:W-:Y:S01]  /*0330*/  @!P2 FMUL R17, R17, 16777216 ;  /* 0x4b8000001111a820 */ /* 0x000fe20000400000 */
[----:B------:R-:W-:-:S04]  /*0340*/  @P1 FMUL R20, R20, 0.25 ;  /* 0x3e80000014141820 */ /* 0x000fc80000400000 */
[----:B------:R-:W-:Y:S01]  /*0350*/  @!P3 FMUL R20, R20, 16777216 ;  /* 0x4b8000001414b820 */ /* 0x000fe20000400000 */
[----:B------:R-:W1:Y:S01]  /*0360*/  MUFU.RCP R17, R17 ;  /* 0x0000001100117308 */ /* 0x000e620000001000 */
[----:B------:R-:W-:-:S07]  /*0370*/  IMAD.MOV.U32 R3, RZ, RZ, 0x3e800000 ;  /* 0x3e800000ff037424 */ /* 0x000fce00078e00ff */
[----:B------:R-:W5:Y:S01]  /*0380*/  MUFU.RCP R20, R20 ;  /* 0x0000001400147308 */ /* 0x000f620000001000 */
[C---:B0-----:R-:W-:Y:S02]  /*0390*/  FSEL R18, R3.reuse, 1, P0 ;  /* 0x3f80000003127808 */ /* 0x041fe40000000000 */
[----:B------:R-:W-:-:S03]  /*03a0*/  FSEL R3, R3, 1, P1 ;  /* 0x3f80000003037808 */ /* 0x000fc60000800000 */
[----:B------:R-:W-:Y:S02]  /*03b0*/  @!P2 FMUL R18, R18, 16777216 ;  /* 0x4b8000001212a820 */ /* 0x000fe40000400000 */
[----:B------:R-:W-:Y:S01]  /*03c0*/  @!P3 FMUL R3, R3, 16777216 ;  /* 0x4b8000000303b820 */ /* 0x000fe20000400000 */
[----:B--2---:R-:W-:Y:S01]  /*03d0*/  FADD R6, -R6, R8 ;  /* 0x0000000806067221 */ /* 0x004fe20000000100 */
[----:B-1----:R-:W-:Y:S01]  /*03e0*/  FMUL R17, R17, R18 ;  /* 0x0000001211117220 */ /* 0x002fe20000400000 */
[----:B------:R-:W-:Y:S01]  /*03f0*/  FADD R7, -R7, R9 ;  /* 0x0000000907077221 */ /* 0x000fe20000000100 */
[----:B-----5:R-:W-:Y:S01]  /*0400*/  FMUL R20, R20, R3 ;  /* 0x0000000314147220 */ /* 0x020fe20000400000 */
[----:B------:R-:W-:Y:S02]  /*0410*/  IMAD.SHL.U32 R3, R0, 0x80, RZ ;  /* 0x0000008000037824 */ /* 0x000fe400078e00ff */
[----:B------:R-:W-:Y:S01]  /*0420*/  FMUL R17, R6, R17 ;  /* 0x0000001106117220 */ /* 0x000fe20000400000 */
[----:B------:R-:W-:Y:S01]  /*0430*/  FMUL R20, R7, R20 ;  /* 0x0000001407147220 */ /* 0x000fe20000400000 */
[----:B------:R-:W-:Y:S01]  /*0440*/  LEA R9, R0, UR5, 0x4 ;  /* 0x0000000500097c11 */ /* 0x000fe2000f8e20ff */
[----:B------:R-:W-:Y:S01]  /*0450*/  IMAD.SHL.U32 R2, R12, 0x2, RZ ;  /* 0x000000020c027824 */ /* 0x000fe200078e00ff */
[----:B------:R-:W-:Y:S01]  /*0460*/  LOP3.LUT R16, R3, R16, RZ, 0xfc, !PT ;  /* 0x0000001003107212 */ /* 0x000fe200078efcff */
[----:B---3--:R-:W-:Y:S01]  /*0470*/  FFMA R17, R17, R10, R14 ;  /* 0x0000000a11117223 */ /* 0x008fe2000000000e */
[----:B------:R-:W-:Y:S01]  /*0480*/  LEA.HI R3, R3, UR5, RZ, 0x1d ;  /* 0x0000000503037c11 */ /* 0x000fe2000f8fe8ff */
[----:B------:R-:W-:Y:S01]  /*0490*/  FFMA R20, R20, R11, R15 ;  /* 0x0000000b14147223 */ /* 0x000fe2000000000f */
[----:B------:R-:W-:Y:S01]  /*04a0*/  LOP3.LUT R13, R13, 0x3e, R2, 0xf8, !PT ;  /* 0x0000003e0d0d7812 */ /* 0x000fe200078ef802 */
[----:B------:R-:W-:-:S02]  /*04b0*/  IMAD R9, R16, 0x4, R9 ;  /* 0x0000000410097824 */ /* 0x000fc400078e0209 */
[----:B----4-:R-:W-:Y:S01]  /*04c0*/  FADD R4, R17, R4 ;  /* 0x0000000411047221 */ /* 0x010fe20000000000 */
[----:B------:R-:W-:Y:S02]  /*04d0*/  IMAD R16, R16, 0x4, R3 ;  /* 0x0000000410107824 */ /* 0x000fe400078e0203 */
[----:B------:R-:W-:Y:S01]  /*04e0*/  FADD R5, R20, R5 ;  /* 0x0000000514057221 */ /* 0x000fe20000000000 */
[----:B------:R-:W-:Y:S01]  /*04f0*/  SHF.R.U32.HI R2, RZ, 0x5, R12 ;  /* 0x00000005ff027819 */ /* 0x000fe2000001160c */
[----:B------:R0:W-:Y:S03]  /*0500*/  STS [R9], R4 ;  /* 0x0000000409007388 */ /* 0x0001e60000000800 */
[----:B------:R-:W-:Y:S01]  /*0510*/  SGXT.U32 R0, R2, 0x2 ;  /* 0x000000020200781a */ /* 0x000fe20000000000 */
[----:B------:R0:W-:Y:S03]  /*0520*/  STS [R16+0x108], R5 ;  /* 0x0001080510007388 */ /* 0x0001e60000000800 */
[----:B------:R-:W-:Y:S01]  /*0530*/  LOP3.LUT R0, R0, UR4, RZ, 0xfc, !PT ;  /* 0x0000000400007c12 */ /* 0x000fe2000f8efcff */
[----:B------:R-:W-:Y:S03]  /*0540*/  BAR.SYNC.DEFER_BLOCKING 0x0 ;  /* 0x0000000000007b1d */ /* 0x000fe60000010000 */
[----:B------:R-:W-:-:S02]  /*0550*/  ISETP.GE.AND P0, PT, R0, 0x60, PT ;  /* 0x000000600000780c */ /* 0x000fc40003f06270 */
[----:B------:R-:W-:Y:S02]  /*0560*/  SHF.R.U32.HI R2, RZ, 0x2, R12 ;  /* 0x00000002ff027819 */ /* 0x000fe4000001160c */
[----:B------:R-:W-:Y:S01]  /*0570*/  ISETP.LT.AND P0, PT, R13, 0x40, !P0 ;  /* 0x000000400d00780c */ /* 0x000fe20004701270 */
[----:B------:R-:W-:Y:S01]  /*0580*/  IMAD.SHL.U32 R12, R12, 0x8, RZ ;  /* 0x000000080c0c7824 */ /* 0x000fe200078e00ff */
[----:B------:R-:W-:-:S04]  /*0590*/  LOP3.LUT R2, R2, 0x18, RZ, 0xc0, !PT ;  /* 0x0000001802027812 */ /* 0x000fc800078ec0ff */
[----:B------:R-:W-:-:S04]  /*05a0*/  LOP3.LUT R3, R12, 0x3f8, RZ, 0xc0, !PT ;  /* 0x000003f80c037812 */ /* 0x000fc800078ec0ff */
[----:B------:R-:W-:-:S03]  /*05b0*/  IADD3 R7, R3, UR5, R2 ;  /* 0x0000000503077c10 */ /* 0x000fc6000fffe002 */
[----:B0-----:R-:W-:Y:S05]  /*05c0*/  @!P0 EXIT ;  /* 0x000000000000894d */ /* 0x001fea0003800000 */
[----:B------:R-:W0:Y:S01]  /*05d0*/  LDS.64 R8, [R7] ;  /* 0x0000000007087984 */ /* 0x000e220000000a00 */
[----:B------:R-:W-:Y:S01]  /*05e0*/  SHF.R.S32.HI R4, RZ, 0x1f, R13 ;  /* 0x0000001fff047819 */ /* 0x000fe2000001140d */
[----:B------:R-:W1:Y:S03]  /*05f0*/  LDC.64 R2, c[0x0][0x240] ;  /* 0x00009000ff027b82 */ /* 0x000e660000000a00 */
[----:B------:R-:W-:-:S04]  /*0600*/  LEA.HI R4, R4, R13, RZ, 0x4 ;  /* 0x0000000d04047211 */ /* 0x000fc800078f20ff */
[----:B------:R-:W-:Y:S02]  /*0610*/  LOP3.LUT R6, R4, 0xfffffff0, RZ, 0xc0, !PT ;  /* 0xfffffff004067812 */ /* 0x000fe400078ec0ff */
[----:B------:R-:W-:-:S03]  /*0620*/  SHF.R.S32.HI R4, RZ, 0x4, R4 ;  /* 0x00000004ff047819 */ /* 0x000fc60000011404 */
[----:B------:R-:W-:-:S04]  /*0630*/  IMAD.IADD R13, R13, 0x1, -R6 ;  /* 0x000000010d0d7824 */ /* 0x000fc800078e0a06 */
[----:B------:R-:W-:-:S04]  /*0640*/  IMAD R13, R0, 0x10, R13 ;  /* 0x00000010000d7824 */ /* 0x000fc800078e020d */
[----:B------:R-:W-:-:S04]  /*0650*/  IMAD R13, R4, 0x600, R13 ;  /* 0x00000600040d7824 */ /* 0x000fc800078e020d */
[----:B-1----:R-:W-:-:S05]  /*0660*/  IMAD.WIDE R2, R13, 0x4, R2 ;  /* 0x000000040d027825 */ /* 0x002fca00078e0202 */
[----:B0-----:R-:W-:Y:S01]  /*0670*/  STG.E.64 desc[UR8][R2.64], R8 ;  /* 0x0000000802007986 */ /* 0x001fe2000c101b08 */
[----:B------:R-:W-:Y:S05]  /*0680*/  EXIT ;  /* 0x000000000000794d */ /* 0x000fea0003800000 */
.L_x_0:
[----:B------:R-:W-:-:S00]  /*0690*/  BRA `(.L_x_0) ;  /* 0xfffffffc00fc7947 */ /* 0x000fc0000383ffff */
[----:B------:R-:W-:-:S00]  /*06a0*/  NOP ;  /* 0x0000000000007918 */ /* 0x000fc00000000000 */
        /* <DEDUP_REMOVED lines=13> */
.L_x_1:


//--------------------- .nv.global.init           --------------------------
	.section	.nv.global.init,"aw",@progbits
.nv.global.init:
	.type		_$_str,@object
	.size		_$_str,(_$_str_$_2 - _$_str)
_$_str:
        /*0000*/ 	.byte	0x5f, 0x5f, 0x43, 0x55, 0x44, 0x41, 0x5f, 0x46, 0x54, 0x5a, 0x00
	.type		_$_str_$_2,@object
	.size		_$_str_$_2,(.L_1 - _$_str_$_2)
_$_str_$_2:
        /*000b*/ 	.byte	0x5f, 0x5f, 0x43, 0x55, 0x44, 0x41, 0x5f, 0x50, 0x52, 0x45, 0x43, 0x5f, 0x53, 0x51, 0x52, 0x54
        /*001b*/ 	.byte	0x00
.L_1:


//--------------------- .nv.shared.triton_poi_fused__native_batch_norm_legit_no_training_add_23 --------------------------
	.section	.nv.shared.triton_poi_fused__native_batch_norm_legit_no_training_add_23,"aw",@nobits
	.sectionflags	@""
	.align	16
	.zero		1024


//--------------------- .nv.constant0.triton_poi_fused__native_batch_norm_legit_no_training_add_23 --------------------------
	.section	.nv.constant0.triton_poi_fused__native_batch_norm_legit_no_training_add_23,"a",@progbits
	.sectionflags	@""
	.align	4
.nv.constant0.triton_poi_fused__native_batch_norm_legit_no_training_add_23:
	.zero		592
